//
// Generated by NVIDIA NVVM Compiler
//
// Compiler Build ID: CL-36424714
// Cuda compilation tools, release 13.0, V13.0.88
// Based on NVVM 20.0.0
//

.version 9.0
.target sm_100
.address_size 64

	// .globl	_Z8multiplymmPdPmS0_S_S_

.visible .entry _Z8multiplymmPdPmS0_S_S_(
	.param .u64 _Z8multiplymmPdPmS0_S_S__param_0,
	.param .u64 _Z8multiplymmPdPmS0_S_S__param_1,
	.param .u64 .ptr .align 1 _Z8multiplymmPdPmS0_S_S__param_2,
	.param .u64 .ptr .align 1 _Z8multiplymmPdPmS0_S_S__param_3,
	.param .u64 .ptr .align 1 _Z8multiplymmPdPmS0_S_S__param_4,
	.param .u64 .ptr .align 1 _Z8multiplymmPdPmS0_S_S__param_5,
	.param .u64 .ptr .align 1 _Z8multiplymmPdPmS0_S_S__param_6
)
{
	.reg .pred 	%p<4>;
	.reg .b32 	%r<5>;
	.reg .b64 	%rd<29>;
	.reg .b64 	%fd<7>;

	ld.param.u64 	%rd15, [_Z8multiplymmPdPmS0_S_S__param_1];
	ld.param.u64 	%rd10, [_Z8multiplymmPdPmS0_S_S__param_2];
	ld.param.u64 	%rd11, [_Z8multiplymmPdPmS0_S_S__param_3];
	ld.param.u64 	%rd12, [_Z8multiplymmPdPmS0_S_S__param_4];
	ld.param.u64 	%rd13, [_Z8multiplymmPdPmS0_S_S__param_5];
	ld.param.u64 	%rd14, [_Z8multiplymmPdPmS0_S_S__param_6];
	mov.u32 	%r1, %ctaid.x;
	mov.u32 	%r2, %ntid.x;
	mov.u32 	%r3, %tid.x;
	mad.lo.s32 	%r4, %r1, %r2, %r3;
	cvt.u64.u32 	%rd1, %r4;
	setp.le.u64 	%p1, %rd15, %rd1;
	@%p1 bra 	$L__BB0_4;
	cvta.to.global.u64 	%rd16, %rd12;
	cvta.to.global.u64 	%rd17, %rd14;
	shl.b64 	%rd18, %rd1, 3;
	add.s64 	%rd2, %rd17, %rd18;
	mov.b64 	%rd19, 0;
	st.global.u64 	[%rd2+-8], %rd19;
	add.s64 	%rd3, %rd16, %rd18;
	ld.global.u64 	%rd28, [%rd3+-8];
	ld.global.u64 	%rd20, [%rd3];
	setp.ge.u64 	%p2, %rd28, %rd20;
	@%p2 bra 	$L__BB0_4;
	cvta.to.global.u64 	%rd5, %rd10;
	cvta.to.global.u64 	%rd6, %rd11;
	cvta.to.global.u64 	%rd7, %rd13;
	mov.f64 	%fd6, 0d0000000000000000;
$L__BB0_3:
	shl.b64 	%rd21, %rd28, 3;
	add.s64 	%rd22, %rd5, %rd21;
	ld.global.f64 	%fd4, [%rd22];
	add.s64 	%rd23, %rd6, %rd21;
	ld.global.u64 	%rd24, [%rd23];
	shl.b64 	%rd25, %rd24, 3;
	add.s64 	%rd26, %rd7, %rd25;
	ld.global.f64 	%fd5, [%rd26];
	fma.rn.f64 	%fd6, %fd4, %fd5, %fd6;
	st.global.f64 	[%rd2+-8], %fd6;
	add.s64 	%rd28, %rd28, 1;
	ld.global.u64 	%rd27, [%rd3];
	setp.lt.u64 	%p3, %rd28, %rd27;
	@%p3 bra 	$L__BB0_3;
$L__BB0_4:
	ret;

}


// ===== COMPILED SASS (sm_100) =====

	.target	sm_100

	.elftype	@"ET_EXEC"


//--------------------- .note.nv.tkinfo           --------------------------
	.section	.note.nv.tkinfo,"",@"SHT_NOTE"
	.sectionflags	@"SHF_NOTE_NV_TKINFO"
	.tkinfo
        /*0018*/ 	.word	0x00000002
        /*0030*/ 	.string	""
        /*0030*/ 	.string	"ptxas"
        /*0030*/ 	.string	"Cuda compilation tools, release 13.0, V13.0.88"
        /*0030*/ 	.string	"Build cuda_13.0.r13.0/compiler.36424714_0"
        /*0030*/ 	.string	"-arch sm_100 -m 64 "



//--------------------- .note.nv.cuinfo           --------------------------
	.section	.note.nv.cuinfo,"",@"SHT_NOTE"
	.sectionflags	@"SHF_NOTE_NV_CUINFO"
        /*0018*/ 	.short	0x0002
        /*001a*/ 	.short	0x0064
        /*001c*/ 	.short	0x0082
	.zero		2


//--------------------- .nv.info                  --------------------------
	.section	.nv.info,"",@"SHT_CUDA_INFO"
	.align	4


	//----- nvinfo : EIATTR_REGCOUNT
	.align		4
        /*0000*/ 	.byte	0x04, 0x2f
        /*0002*/ 	.short	(.L_1 - .L_0)
	.align		4
.L_0:
        /*0004*/ 	.word	index@(_Z8multiplymmPdPmS0_S_S_)
        /*0008*/ 	.word	0x00000014


	//----- nvinfo : EIATTR_FRAME_SIZE
	.align		4
.L_1:
        /*000c*/ 	.byte	0x04, 0x11
        /*000e*/ 	.short	(.L_3 - .L_2)
	.align		4
.L_2:
        /*0010*/ 	.word	index@(_Z8multiplymmPdPmS0_S_S_)
        /*0014*/ 	.word	0x00000000


	//----- nvinfo : EIATTR_MIN_STACK_SIZE
	.align		4
.L_3:
        /*0018*/ 	.byte	0x04, 0x12
        /*001a*/ 	.short	(.L_5 - .L_4)
	.align		4
.L_4:
        /*001c*/ 	.word	index@(_Z8multiplymmPdPmS0_S_S_)
        /*0020*/ 	.word	0x00000000
.L_5:


//--------------------- .nv.compat                --------------------------
	.section	.nv.compat,"",@"SHT_CUDA_COMPAT_INFO"
	.align	4
        /*0000*/ 	.byte	0x02, 0x09, 0x00, 0x00, 0x02, 0x02, 0x01, 0x00, 0x02, 0x05, 0x05, 0x00, 0x03, 0x07, 0x01, 0x01
        /*0010*/ 	.byte	0x02, 0x03, 0x00, 0x00, 0x02, 0x06, 0x01, 0x00, 0x04, 0x0b, 0x08, 0x00, 0x01, 0x00, 0x00, 0x00
        /*0020*/ 	.byte	0x00, 0x00, 0x00, 0x00


//--------------------- .nv.info._Z8multiplymmPdPmS0_S_S_ --------------------------
	.section	.nv.info._Z8multiplymmPdPmS0_S_S_,"",@"SHT_CUDA_INFO"
	.sectionflags	@""
	.align	4


	//----- nvinfo : EIATTR_CUDA_API_VERSION
	.align		4
        /*0000*/ 	.byte	0x04, 0x37
        /*0002*/ 	.short	(.L_7 - .L_6)
.L_6:
        /*0004*/ 	.word	0x00000082


	//----- nvinfo : EIATTR_KPARAM_INFO
	.align		4
.L_7:
        /*0008*/ 	.byte	0x04, 0x17
        /*000a*/ 	.short	(.L_9 - .L_8)
.L_8:
        /*000c*/ 	.word	0x00000000
        /*0010*/ 	.short	0x0006
        /*0012*/ 	.short	0x0030
        /*0014*/ 	.byte	0x00, 0xf5, 0x21, 0x00


	//----- nvinfo : EIATTR_KPARAM_INFO
	.align		4
.L_9:
        /*0018*/ 	.byte	0x04, 0x17
        /*001a*/ 	.short	(.L_11 - .L_10)
.L_10:
        /*001c*/ 	.word	0x00000000
        /*0020*/ 	.short	0x0005
        /*0022*/ 	.short	0x0028
        /*0024*/ 	.byte	0x00, 0xf5, 0x21, 0x00


	//----- nvinfo : EIATTR_KPARAM_INFO
	.align		4
.L_11:
        /*0028*/ 	.byte	0x04, 0x17
        /*002a*/ 	.short	(.L_13 - .L_12)
.L_12:
        /*002c*/ 	.word	0x00000000
        /*0030*/ 	.short	0x0004
        /*0032*/ 	.short	0x0020
        /*0034*/ 	.byte	0x00, 0xf5, 0x21, 0x00


	//----- nvinfo : EIATTR_KPARAM_INFO
	.align		4
.L_13:
        /*0038*/ 	.byte	0x04, 0x17
        /*003a*/ 	.short	(.L_15 - .L_14)
.L_14:
        /*003c*/ 	.word	0x00000000
        /*0040*/ 	.short	0x0003
        /*0042*/ 	.short	0x0018
        /*0044*/ 	.byte	0x00, 0xf5, 0x21, 0x00


	//----- nvinfo : EIATTR_KPARAM_INFO
	.align		4
.L_15:
        /*0048*/ 	.byte	0x04, 0x17
        /*004a*/ 	.short	(.L_17 - .L_16)
.L_16:
        /*004c*/ 	.word	0x00000000
        /*0050*/ 	.short	0x0002
        /*0052*/ 	.short	0x0010
        /*0054*/ 	.byte	0x00, 0xf5, 0x21, 0x00


	//----- nvinfo : EIATTR_KPARAM_INFO
	.align		4
.L_17:
        /*0058*/ 	.byte	0x04, 0x17
        /*005a*/ 	.short	(.L_19 - .L_18)
.L_18:
        /*005c*/ 	.word	0x00000000
        /*0060*/ 	.short	0x0001
        /*0062*/ 	.short	0x0008
        /*0064*/ 	.byte	0x00, 0xf0, 0x21, 0x00


	//----- nvinfo : EIATTR_KPARAM_INFO
	.align		4
.L_19:
        /*0068*/ 	.byte	0x04, 0x17
        /*006a*/ 	.short	(.L_21 - .L_20)
.L_20:
        /*006c*/ 	.word	0x00000000
        /*0070*/ 	.short	0x0000
        /*0072*/ 	.short	0x0000
        /*0074*/ 	.byte	0x00, 0xf0, 0x21, 0x00


	//----- nvinfo : EIATTR_SPARSE_MMA_MASK
	.align		4
.L_21:
        /*0078*/ 	.byte	0x03, 0x50
        /*007a*/ 	.short	0x0000


	//----- nvinfo : EIATTR_MAXREG_COUNT
	.align		4
        /*007c*/ 	.byte	0x03, 0x1b
        /*007e*/ 	.short	0x00ff


	//----- nvinfo : EIATTR_MERCURY_ISA_VERSION
	.align		4
        /*0080*/ 	.byte	0x03, 0x5f
        /*0082*/ 	.short	0x0101


	//----- nvinfo : EIATTR_VRC_CTA_INIT_COUNT
	.align		4
        /*0084*/ 	.byte	0x02, 0x4a
	.zero		1
	.zero		1


	//----- nvinfo : EIATTR_EXIT_INSTR_OFFSETS
	.align		4
        /*0088*/ 	.byte	0x04, 0x1c
        /*008a*/ 	.short	(.L_23 - .L_22)


	//   ....[0]....
.L_22:
        /*008c*/ 	.word	0x00000080


	//   ....[1]....
        /*0090*/ 	.word	0x00000170


	//   ....[2]....
        /*0094*/ 	.word	0x00000300


	//----- nvinfo : EIATTR_CRS_STACK_SIZE
	.align		4
.L_23:
        /*0098*/ 	.byte	0x04, 0x1e
        /*009a*/ 	.short	(.L_25 - .L_24)
.L_24:
        /*009c*/ 	.word	0x00000000


	//----- nvinfo : EIATTR_CBANK_PARAM_SIZE
	.align		4
.L_25:
        /*00a0*/ 	.byte	0x03, 0x19
        /*00a2*/ 	.short	0x0038


	//----- nvinfo : EIATTR_PARAM_CBANK
	.align		4
        /*00a4*/ 	.byte	0x04, 0x0a
        /*00a6*/ 	.short	(.L_27 - .L_26)
	.align		4
.L_26:
        /*00a8*/ 	.word	index@(.nv.constant0._Z8multiplymmPdPmS0_S_S_)
        /*00ac*/ 	.short	0x0380
        /*00ae*/ 	.short	0x0038


	//----- nvinfo : EIATTR_SW_WAR
	.align		4
.L_27:
        /*00b0*/ 	.byte	0x04, 0x36
        /*00b2*/ 	.short	(.L_29 - .L_28)
.L_28:
        /*00b4*/ 	.word	0x00000008
.L_29:


//--------------------- .nv.callgraph             --------------------------
	.section	.nv.callgraph,"",@"SHT_CUDA_CALLGRAPH"
	.align	4
	.sectionentsize	8
	.align		4
        /*0000*/ 	.word	0x00000000
	.align		4
        /*0004*/ 	.word	0xffffffff
	.align		4
        /*0008*/ 	.word	0x00000000
	.align		4
        /*000c*/ 	.word	0xfffffffe
	.align		4
        /*0010*/ 	.word	0x00000000
	.align		4
        /*0014*/ 	.word	0xfffffffd
	.align		4
        /*0018*/ 	.word	0x00000000
	.align		4
        /*001c*/ 	.word	0xfffffffc


//--------------------- .text._Z8multiplymmPdPmS0_S_S_ --------------------------
	.section	.text._Z8multiplymmPdPmS0_S_S_,"ax",@progbits
	.align	128
        .global         _Z8multiplymmPdPmS0_S_S_
        .type           _Z8multiplymmPdPmS0_S_S_,@function
        .size           _Z8multiplymmPdPmS0_S_S_,(.L_x_2 - _Z8multiplymmPdPmS0_S_S_)
        .other          _Z8multiplymmPdPmS0_S_S_,@"STO_CUDA_ENTRY STV_DEFAULT"
_Z8multiplymmPdPmS0_S_S_:
.text._Z8multiplymmPdPmS0_S_S_:
[----:B------:R-:W-:Y:S01]  /*0000*/  LDC R1, c[0x0][0x37c] ;  /* 0x0000df00ff017b82 */ /* 0x000fe20000000800 */
[----:B------:R-:W0:Y:S07]  /*0010*/  S2R R3, SR_TID.X ;  /* 0x0000000000037919 */ /* 0x000e2e0000002100 */
[----:B------:R-:W0:Y:S01]  /*0020*/  S2UR UR4, SR_CTAID.X ;  /* 0x00000000000479c3 */ /* 0x000e220000002500 */
[----:B------:R-:W1:Y:S07]  /*0030*/  LDCU.64 UR6, c[0x0][0x388] ;  /* 0x00007100ff0677ac */ /* 0x000e6e0008000a00 */
[----:B------:R-:W0:Y:S02]  /*0040*/  LDC R0, c[0x0][0x360] ;  /* 0x0000d800ff007b82 */ /* 0x000e240000000800 */
[----:B0-----:R-:W-:-:S05]  /*0050*/  IMAD R0, R0, UR4, R3 ;  /* 0x0000000400007c24 */ /* 0x001fca000f8e0203 */
[----:B-1----:R-:W-:-:S04]  /*0060*/  ISETP.GE.U32.AND P0, PT, R0, UR6, PT ;  /* 0x0000000600007c0c */ /* 0x002fc8000bf06070 */
[----:B------:R-:W-:-:S13]  /*0070*/  ISETP.GE.U32.AND.EX P0, PT, RZ, UR7, PT, P0 ;  /* 0x00000007ff007c0c */ /* 0x000fda000bf06100 */
[----:B------:R-:W-:Y:S05]  /*0080*/  @P0 EXIT ;  /* 0x000000000000094d */ /* 0x000fea0003800000 */
[----:B------:R-:W0:Y:S01]  /*0090*/  LDCU.64 UR6, c[0x0][0x3b0] ;  /* 0x00007600ff0677ac */ /* 0x000e220008000a00 */
[----:B------:R-:W-:Y:S01]  /*00a0*/  IMAD.SHL.U32 R4, R0, 0x8, RZ ;  /* 0x0000000800047824 */ /* 0x000fe200078e00ff */
[----:B------:R-:W-:Y:S01]  /*00b0*/  SHF.R.U32.HI R0, RZ, 0x1d, R0 ;  /* 0x0000001dff007819 */ /* 0x000fe20000011600 */
[----:B------:R-:W1:Y:S01]  /*00c0*/  LDCU.64 UR8, c[0x0][0x3a0] ;  /* 0x00007400ff0877ac */ /* 0x000e620008000a00 */
[----:B------:R-:W2:Y:S02]  /*00d0*/  LDCU.64 UR4, c[0x0][0x358] ;  /* 0x00006b00ff0477ac */ /* 0x000ea40008000a00 */
[C---:B0-----:R-:W-:Y:S02]  /*00e0*/  IADD3 R2, P0, PT, R4.reuse, UR6, RZ ;  /* 0x0000000604027c10 */ /* 0x041fe4000ff1e0ff */
[----:B-1----:R-:W-:Y:S02]  /*00f0*/  IADD3 R4, P1, PT, R4, UR8, RZ ;  /* 0x0000000804047c10 */ /* 0x002fe4000ff3e0ff */
[----:B------:R-:W-:-:S02]  /*0100*/  IADD3.X R3, PT, PT, R0, UR7, RZ, P0, !PT ;  /* 0x0000000700037c10 */ /* 0x000fc400087fe4ff */
[----:B------:R-:W-:-:S03]  /*0110*/  IADD3.X R5, PT, PT, R0, UR9, RZ, P1, !PT ;  /* 0x0000000900057c10 */ /* 0x000fc60008ffe4ff */
[----:B--2---:R0:W-:Y:S04]  /*0120*/  STG.E.64 desc[UR4][R2.64+-0x8], RZ ;  /* 0xfffff8ff02007986 */ /* 0x0041e8000c101b04 */
[----:B------:R-:W2:Y:S04]  /*0130*/  LDG.E.64 R6, desc[UR4][R4.64] ;  /* 0x0000000404067981 */ /* 0x000ea8000c1e1b00 */
[----:B------:R-:W2:Y:S02]  /*0140*/  LDG.E.64 R8, desc[UR4][R4.64+-0x8] ;  /* 0xfffff80404087981 */ /* 0x000ea4000c1e1b00 */
[----:B--2---:R-:W-:-:S04]  /*0150*/  ISETP.GE.U32.AND P0, PT, R8, R6, PT ;  /* 0x000000060800720c */ /* 0x004fc80003f06070 */
[----:B------:R-:W-:-:S13]  /*0160*/  ISETP.GE.U32.AND.EX P0, PT, R9, R7, PT, P0 ;  /* 0x000000070900720c */ /* 0x000fda0003f06100 */
[----:B0-----:R-:W-:Y:S05]  /*0170*/  @P0 EXIT ;  /* 0x000000000000094d */ /* 0x001fea0003800000 */
[----:B------:R-:W-:Y:S01]  /*0180*/  IMAD.MOV.U32 R17, RZ, RZ, R8 ;  /* 0x000000ffff117224 */ /* 0x000fe200078e0008 */
[----:B------:R-:W-:Y:S01]  /*0190*/  CS2R R6, SRZ ;  /* 0x0000000000067805 */ /* 0x000fe2000001ff00 */
[----:B------:R-:W-:Y:S01]  /*01a0*/  IMAD.MOV.U32 R0, RZ, RZ, R9 ;  /* 0x000000ffff007224 */ /* 0x000fe200078e0009 */
[----:B------:R-:W0:Y:S01]  /*01b0*/  LDCU.64 UR6, c[0x0][0x3a8] ;  /* 0x00007500ff0677ac */ /* 0x000e220008000a00 */
[----:B------:R-:W1:Y:S05]  /*01c0*/  LDCU.128 UR8, c[0x0][0x390] ;  /* 0x00007200ff0877ac */ /* 0x000e6a0008000c00 */
.L_x_0:
[C---:B------:R-:W-:Y:S01]  /*01d0*/  IMAD.SHL.U32 R12, R17.reuse, 0x8, RZ ;  /* 0x00000008110c7824 */ /* 0x040fe200078e00ff */
[----:B------:R-:W-:-:S04]  /*01e0*/  SHF.L.U64.HI R11, R17, 0x3, R0 ;  /* 0x00000003110b7819 */ /* 0x000fc80000010200 */
[----:B-1----:R-:W-:-:S04]  /*01f0*/  IADD3 R14, P0, PT, R12, UR10, RZ ;  /* 0x0000000a0c0e7c10 */ /* 0x002fc8000ff1e0ff */
[----:B------:R-:W-:-:S05]  /*0200*/  IADD3.X R15, PT, PT, R11, UR11, RZ, P0, !PT ;  /* 0x0000000b0b0f7c10 */ /* 0x000fca00087fe4ff */
[----:B------:R-:W0:Y:S01]  /*0210*/  LDG.E.64 R8, desc[UR4][R14.64] ;  /* 0x000000040e087981 */ /* 0x000e22000c1e1b00 */
[----:B------:R-:W-:-:S04]  /*0220*/  IADD3 R12, P0, PT, R12, UR8, RZ ;  /* 0x000000080c0c7c10 */ /* 0x000fc8000ff1e0ff */
[----:B------:R-:W-:Y:S02]  /*0230*/  IADD3.X R13, PT, PT, R11, UR9, RZ, P0, !PT ;  /* 0x000000090b0d7c10 */ /* 0x000fe400087fe4ff */
[----:B0-----:R-:W-:-:S04]  /*0240*/  LEA R10, P1, R8, UR6, 0x3 ;  /* 0x00000006080a7c11 */ /* 0x001fc8000f8218ff */
[----:B------:R-:W-:Y:S02]  /*0250*/  LEA.HI.X R11, R8, UR7, R9, 0x3, P1 ;  /* 0x00000007080b7c11 */ /* 0x000fe400088f1c09 */
[----:B------:R-:W2:Y:S04]  /*0260*/  LDG.E.64 R8, desc[UR4][R12.64] ;  /* 0x000000040c087981 */ /* 0x000ea8000c1e1b00 */
[----:B------:R-:W2:Y:S02]  /*0270*/  LDG.E.64 R10, desc[UR4][R10.64] ;  /* 0x000000040a0a7981 */ /* 0x000ea4000c1e1b00 */
[----:B--2---:R-:W-:-:S07]  /*0280*/  DFMA R6, R8, R10, R6 ;  /* 0x0000000a0806722b */ /* 0x004fce0000000006 */
[----:B------:R2:W-:Y:S04]  /*0290*/  STG.E.64 desc[UR4][R2.64+-0x8], R6 ;  /* 0xfffff80602007986 */ /* 0x0005e8000c101b04 */
[----:B------:R-:W3:Y:S01]  /*02a0*/  LDG.E.64 R8, desc[UR4][R4.64] ;  /* 0x0000000404087981 */ /* 0x000ee2000c1e1b00 */
[----:B------:R-:W-:-:S05]  /*02b0*/  IADD3 R17, P0, PT, R17, 0x1, RZ ;  /* 0x0000000111117810 */ /* 0x000fca0007f1e0ff */
[----:B------:R-:W-:Y:S01]  /*02c0*/  IMAD.X R0, RZ, RZ, R0, P0 ;  /* 0x000000ffff007224 */ /* 0x000fe200000e0600 */
[----:B---3--:R-:W-:-:S04]  /*02d0*/  ISETP.GE.U32.AND P0, PT, R17, R8, PT ;  /* 0x000000081100720c */ /* 0x008fc80003f06070 */
[----:B------:R-:W-:-:S13]  /*02e0*/  ISETP.GE.U32.AND.EX P0, PT, R0, R9, PT, P0 ;  /* 0x000000090000720c */ /* 0x000fda0003f06100 */
[----:B--2---:R-:W-:Y:S05]  /*02f0*/  @!P0 BRA `(.L_x_0) ;  /* 0xfffffffc00b48947 */ /* 0x004fea000383ffff */
[----:B------:R-:W-:Y:S05]  /*0300*/  EXIT ;  /* 0x000000000000794d */ /* 0x000fea0003800000 */
.L_x_1:
[----:B------:R-:W-:-:S00]  /*0310*/  BRA `(.L_x_1) ;  /* 0xfffffffc00fc7947 */ /* 0x000fc0000383ffff */
[----:B------:R-:W-:-:S00]  /*0320*/  NOP ;  /* 0x0000000000007918 */ /* 0x000fc00000000000 */
        /* <DEDUP_REMOVED lines=13> */
.L_x_2:


//--------------------- .nv.shared.reserved.0     --------------------------
	.section	.nv.shared.reserved.0,"aw",@nobits
	.weak		__nv_reservedSMEM_offset_0_alias
	.size		__nv_reservedSMEM_offset_0_alias, 0, 64
	.other		__nv_reservedSMEM_offset_0_alias,@"STO_CUDA_RESERVED_SHARED STV_DEFAULT"
__nv_reservedSMEM_offset_0_alias:
	.zero		0
	.zero		64


//--------------------- .nv.constant0._Z8multiplymmPdPmS0_S_S_ --------------------------
	.section	.nv.constant0._Z8multiplymmPdPmS0_S_S_,"a",@progbits
	.sectionflags	@""
	.align	4
.nv.constant0._Z8multiplymmPdPmS0_S_S_:
	.zero		952


//--------------------- SYMBOLS --------------------------

	.type		.nv.reservedSmem.offset0,@object
	.size		.nv.reservedSmem.offset0,0x4
